//
// Generated by NVIDIA NVVM Compiler
//
// Compiler Build ID: CL-36424714
// Cuda compilation tools, release 13.0, V13.0.88
// Based on NVVM 20.0.0
//

.version 9.0
.target sm_100
.address_size 64

	// .globl	_Z17vec_inner_productPdPKdS1_l

.visible .entry _Z17vec_inner_productPdPKdS1_l(
	.param .u64 .ptr .align 1 _Z17vec_inner_productPdPKdS1_l_param_0,
	.param .u64 .ptr .align 1 _Z17vec_inner_productPdPKdS1_l_param_1,
	.param .u64 .ptr .align 1 _Z17vec_inner_productPdPKdS1_l_param_2,
	.param .u64 _Z17vec_inner_productPdPKdS1_l_param_3
)
{
	.reg .pred 	%p<2>;
	.reg .b32 	%r<5>;
	.reg .b64 	%rd<13>;
	.reg .b64 	%fd<4>;

	ld.param.u64 	%rd2, [_Z17vec_inner_productPdPKdS1_l_param_0];
	ld.param.u64 	%rd3, [_Z17vec_inner_productPdPKdS1_l_param_1];
	ld.param.u64 	%rd4, [_Z17vec_inner_productPdPKdS1_l_param_2];
	ld.param.u64 	%rd5, [_Z17vec_inner_productPdPKdS1_l_param_3];
	mov.u32 	%r1, %ctaid.x;
	mov.u32 	%r2, %ntid.x;
	mov.u32 	%r3, %tid.x;
	mad.lo.s32 	%r4, %r1, %r2, %r3;
	cvt.s64.s32 	%rd1, %r4;
	setp.le.s64 	%p1, %rd5, %rd1;
	@%p1 bra 	$L__BB0_2;
	cvta.to.global.u64 	%rd6, %rd3;
	cvta.to.global.u64 	%rd7, %rd4;
	cvta.to.global.u64 	%rd8, %rd2;
	shl.b64 	%rd9, %rd1, 3;
	add.s64 	%rd10, %rd6, %rd9;
	ld.global.f64 	%fd1, [%rd10];
	add.s64 	%rd11, %rd7, %rd9;
	ld.global.f64 	%fd2, [%rd11];
	mul.f64 	%fd3, %fd1, %fd2;
	add.s64 	%rd12, %rd8, %rd9;
	st.global.f64 	[%rd12], %fd3;
$L__BB0_2:
	ret;

}
	// .globl	_Z15mat_vec_productPdS_PKdl
.visible .entry _Z15mat_vec_productPdS_PKdl(
	.param .u64 .ptr .align 1 _Z15mat_vec_productPdS_PKdl_param_0,
	.param .u64 .ptr .align 1 _Z15mat_vec_productPdS_PKdl_param_1,
	.param .u64 .ptr .align 1 _Z15mat_vec_productPdS_PKdl_param_2,
	.param .u64 _Z15mat_vec_productPdS_PKdl_param_3
)
{
	.reg .pred 	%p<11>;
	.reg .b32 	%r<5>;
	.reg .b64 	%rd<62>;
	.reg .b64 	%fd<112>;

	ld.param.u64 	%rd30, [_Z15mat_vec_productPdS_PKdl_param_0];
	ld.param.u64 	%rd32, [_Z15mat_vec_productPdS_PKdl_param_1];
	ld.param.u64 	%rd33, [_Z15mat_vec_productPdS_PKdl_param_2];
	ld.param.u64 	%rd31, [_Z15mat_vec_productPdS_PKdl_param_3];
	cvta.to.global.u64 	%rd1, %rd33;
	cvta.to.global.u64 	%rd2, %rd32;
	mov.u32 	%r1, %ctaid.x;
	mov.u32 	%r2, %ntid.x;
	mov.u32 	%r3, %tid.x;
	mad.lo.s32 	%r4, %r1, %r2, %r3;
	cvt.s64.s32 	%rd3, %r4;
	setp.le.s64 	%p1, %rd31, %rd3;
	@%p1 bra 	$L__BB1_15;
	setp.lt.s64 	%p2, %rd31, 1;
	mov.f64 	%fd111, 0d0000000000000000;
	@%p2 bra 	$L__BB1_14;
	mul.lo.s64 	%rd4, %rd31, %rd3;
	and.b64  	%rd5, %rd31, 15;
	setp.lt.u64 	%p3, %rd31, 16;
	mov.f64 	%fd111, 0d0000000000000000;
	mov.b64 	%rd57, 0;
	@%p3 bra 	$L__BB1_5;
	and.b64  	%rd57, %rd31, 9223372036854775792;
	shl.b64 	%rd35, %rd4, 3;
	add.s64 	%rd36, %rd35, %rd2;
	add.s64 	%rd54, %rd36, 64;
	add.s64 	%rd53, %rd1, 64;
	mov.f64 	%fd111, 0d0000000000000000;
	mov.u64 	%rd55, %rd57;
$L__BB1_4:
	.pragma "nounroll";
	ld.global.f64 	%fd18, [%rd54+-64];
	ld.global.f64 	%fd19, [%rd53+-64];
	fma.rn.f64 	%fd20, %fd18, %fd19, %fd111;
	ld.global.f64 	%fd21, [%rd54+-56];
	ld.global.f64 	%fd22, [%rd53+-56];
	fma.rn.f64 	%fd23, %fd21, %fd22, %fd20;
	ld.global.f64 	%fd24, [%rd54+-48];
	ld.global.f64 	%fd25, [%rd53+-48];
	fma.rn.f64 	%fd26, %fd24, %fd25, %fd23;
	ld.global.f64 	%fd27, [%rd54+-40];
	ld.global.f64 	%fd28, [%rd53+-40];
	fma.rn.f64 	%fd29, %fd27, %fd28, %fd26;
	ld.global.f64 	%fd30, [%rd54+-32];
	ld.global.f64 	%fd31, [%rd53+-32];
	fma.rn.f64 	%fd32, %fd30, %fd31, %fd29;
	ld.global.f64 	%fd33, [%rd54+-24];
	ld.global.f64 	%fd34, [%rd53+-24];
	fma.rn.f64 	%fd35, %fd33, %fd34, %fd32;
	ld.global.f64 	%fd36, [%rd54+-16];
	ld.global.f64 	%fd37, [%rd53+-16];
	fma.rn.f64 	%fd38, %fd36, %fd37, %fd35;
	ld.global.f64 	%fd39, [%rd54+-8];
	ld.global.f64 	%fd40, [%rd53+-8];
	fma.rn.f64 	%fd41, %fd39, %fd40, %fd38;
	ld.global.f64 	%fd42, [%rd54];
	ld.global.f64 	%fd43, [%rd53];
	fma.rn.f64 	%fd44, %fd42, %fd43, %fd41;
	ld.global.f64 	%fd45, [%rd54+8];
	ld.global.f64 	%fd46, [%rd53+8];
	fma.rn.f64 	%fd47, %fd45, %fd46, %fd44;
	ld.global.f64 	%fd48, [%rd54+16];
	ld.global.f64 	%fd49, [%rd53+16];
	fma.rn.f64 	%fd50, %fd48, %fd49, %fd47;
	ld.global.f64 	%fd51, [%rd54+24];
	ld.global.f64 	%fd52, [%rd53+24];
	fma.rn.f64 	%fd53, %fd51, %fd52, %fd50;
	ld.global.f64 	%fd54, [%rd54+32];
	ld.global.f64 	%fd55, [%rd53+32];
	fma.rn.f64 	%fd56, %fd54, %fd55, %fd53;
	ld.global.f64 	%fd57, [%rd54+40];
	ld.global.f64 	%fd58, [%rd53+40];
	fma.rn.f64 	%fd59, %fd57, %fd58, %fd56;
	ld.global.f64 	%fd60, [%rd54+48];
	ld.global.f64 	%fd61, [%rd53+48];
	fma.rn.f64 	%fd62, %fd60, %fd61, %fd59;
	ld.global.f64 	%fd63, [%rd54+56];
	ld.global.f64 	%fd64, [%rd53+56];
	fma.rn.f64 	%fd111, %fd63, %fd64, %fd62;
	add.s64 	%rd55, %rd55, -16;
	add.s64 	%rd54, %rd54, 128;
	add.s64 	%rd53, %rd53, 128;
	setp.ne.s64 	%p4, %rd55, 0;
	@%p4 bra 	$L__BB1_4;
$L__BB1_5:
	setp.eq.s64 	%p5, %rd5, 0;
	@%p5 bra 	$L__BB1_14;
	and.b64  	%rd16, %rd31, 7;
	setp.lt.u64 	%p6, %rd5, 8;
	@%p6 bra 	$L__BB1_8;
	add.s64 	%rd37, %rd57, %rd4;
	shl.b64 	%rd38, %rd37, 3;
	add.s64 	%rd39, %rd2, %rd38;
	ld.global.f64 	%fd66, [%rd39];
	shl.b64 	%rd40, %rd57, 3;
	add.s64 	%rd41, %rd1, %rd40;
	ld.global.f64 	%fd67, [%rd41];
	fma.rn.f64 	%fd68, %fd66, %fd67, %fd111;
	ld.global.f64 	%fd69, [%rd39+8];
	ld.global.f64 	%fd70, [%rd41+8];
	fma.rn.f64 	%fd71, %fd69, %fd70, %fd68;
	ld.global.f64 	%fd72, [%rd39+16];
	ld.global.f64 	%fd73, [%rd41+16];
	fma.rn.f64 	%fd74, %fd72, %fd73, %fd71;
	ld.global.f64 	%fd75, [%rd39+24];
	ld.global.f64 	%fd76, [%rd41+24];
	fma.rn.f64 	%fd77, %fd75, %fd76, %fd74;
	ld.global.f64 	%fd78, [%rd39+32];
	ld.global.f64 	%fd79, [%rd41+32];
	fma.rn.f64 	%fd80, %fd78, %fd79, %fd77;
	ld.global.f64 	%fd81, [%rd39+40];
	ld.global.f64 	%fd82, [%rd41+40];
	fma.rn.f64 	%fd83, %fd81, %fd82, %fd80;
	ld.global.f64 	%fd84, [%rd39+48];
	ld.global.f64 	%fd85, [%rd41+48];
	fma.rn.f64 	%fd86, %fd84, %fd85, %fd83;
	ld.global.f64 	%fd87, [%rd39+56];
	ld.global.f64 	%fd88, [%rd41+56];
	fma.rn.f64 	%fd111, %fd87, %fd88, %fd86;
	add.s64 	%rd57, %rd57, 8;
$L__BB1_8:
	setp.eq.s64 	%p7, %rd16, 0;
	@%p7 bra 	$L__BB1_14;
	and.b64  	%rd59, %rd31, 3;
	setp.lt.u64 	%p8, %rd16, 4;
	@%p8 bra 	$L__BB1_11;
	add.s64 	%rd42, %rd57, %rd4;
	shl.b64 	%rd43, %rd42, 3;
	add.s64 	%rd44, %rd2, %rd43;
	ld.global.f64 	%fd90, [%rd44];
	shl.b64 	%rd45, %rd57, 3;
	add.s64 	%rd46, %rd1, %rd45;
	ld.global.f64 	%fd91, [%rd46];
	fma.rn.f64 	%fd92, %fd90, %fd91, %fd111;
	ld.global.f64 	%fd93, [%rd44+8];
	ld.global.f64 	%fd94, [%rd46+8];
	fma.rn.f64 	%fd95, %fd93, %fd94, %fd92;
	ld.global.f64 	%fd96, [%rd44+16];
	ld.global.f64 	%fd97, [%rd46+16];
	fma.rn.f64 	%fd98, %fd96, %fd97, %fd95;
	ld.global.f64 	%fd99, [%rd44+24];
	ld.global.f64 	%fd100, [%rd46+24];
	fma.rn.f64 	%fd111, %fd99, %fd100, %fd98;
	add.s64 	%rd57, %rd57, 4;
$L__BB1_11:
	setp.eq.s64 	%p9, %rd59, 0;
	@%p9 bra 	$L__BB1_14;
	shl.b64 	%rd47, %rd57, 3;
	add.s64 	%rd61, %rd1, %rd47;
	add.s64 	%rd48, %rd57, %rd4;
	shl.b64 	%rd49, %rd48, 3;
	add.s64 	%rd60, %rd2, %rd49;
$L__BB1_13:
	.pragma "nounroll";
	ld.global.f64 	%fd101, [%rd60];
	ld.global.f64 	%fd102, [%rd61];
	fma.rn.f64 	%fd111, %fd101, %fd102, %fd111;
	add.s64 	%rd61, %rd61, 8;
	add.s64 	%rd60, %rd60, 8;
	add.s64 	%rd59, %rd59, -1;
	setp.ne.s64 	%p10, %rd59, 0;
	@%p10 bra 	$L__BB1_13;
$L__BB1_14:
	cvta.to.global.u64 	%rd50, %rd30;
	shl.b64 	%rd51, %rd3, 3;
	add.s64 	%rd52, %rd50, %rd51;
	st.global.f64 	[%rd52], %fd111;
$L__BB1_15:
	ret;

}


// ===== COMPILED SASS (sm_100) =====

	.target	sm_100

	.elftype	@"ET_EXEC"


//--------------------- .note.nv.tkinfo           --------------------------
	.section	.note.nv.tkinfo,"",@"SHT_NOTE"
	.sectionflags	@"SHF_NOTE_NV_TKINFO"
	.tkinfo
        /*0018*/ 	.word	0x00000002
        /*0030*/ 	.string	""
        /*0030*/ 	.string	"ptxas"
        /*0030*/ 	.string	"Cuda compilation tools, release 13.0, V13.0.88"
        /*0030*/ 	.string	"Build cuda_13.0.r13.0/compiler.36424714_0"
        /*0030*/ 	.string	"-arch sm_100 -m 64 "



//--------------------- .note.nv.cuinfo           --------------------------
	.section	.note.nv.cuinfo,"",@"SHT_NOTE"
	.sectionflags	@"SHF_NOTE_NV_CUINFO"
        /*0018*/ 	.short	0x0002
        /*001a*/ 	.short	0x0064
        /*001c*/ 	.short	0x0082
	.zero		2


//--------------------- .nv.info                  --------------------------
	.section	.nv.info,"",@"SHT_CUDA_INFO"
	.align	4


	//----- nvinfo : EIATTR_REGCOUNT
	.align		4
        /*0000*/ 	.byte	0x04, 0x2f
        /*0002*/ 	.short	(.L_1 - .L_0)
	.align		4
.L_0:
        /*0004*/ 	.word	index@(_Z17vec_inner_productPdPKdS1_l)
        /*0008*/ 	.word	0x0000000c


	//----- nvinfo : EIATTR_FRAME_SIZE
	.align		4
.L_1:
        /*000c*/ 	.byte	0x04, 0x11
        /*000e*/ 	.short	(.L_3 - .L_2)
	.align		4
.L_2:
        /*0010*/ 	.word	index@(_Z17vec_inner_productPdPKdS1_l)
        /*0014*/ 	.word	0x00000000


	//----- nvinfo : EIATTR_REGCOUNT
	.align		4
.L_3:
        /*0018*/ 	.byte	0x04, 0x2f
        /*001a*/ 	.short	(.L_5 - .L_4)
	.align		4
.L_4:
        /*001c*/ 	.word	index@(_Z15mat_vec_productPdS_PKdl)
        /*0020*/ 	.word	0x00000020


	//----- nvinfo : EIATTR_FRAME_SIZE
	.align		4
.L_5:
        /*0024*/ 	.byte	0x04, 0x11
        /*0026*/ 	.short	(.L_7 - .L_6)
	.align		4
.L_6:
        /*0028*/ 	.word	index@(_Z15mat_vec_productPdS_PKdl)
        /*002c*/ 	.word	0x00000000


	//----- nvinfo : EIATTR_MIN_STACK_SIZE
	.align		4
.L_7:
        /*0030*/ 	.byte	0x04, 0x12
        /*0032*/ 	.short	(.L_9 - .L_8)
	.align		4
.L_8:
        /*0034*/ 	.word	index@(_Z15mat_vec_productPdS_PKdl)
        /*0038*/ 	.word	0x00000000


	//----- nvinfo : EIATTR_MIN_STACK_SIZE
	.align		4
.L_9:
        /*003c*/ 	.byte	0x04, 0x12
        /*003e*/ 	.short	(.L_11 - .L_10)
	.align		4
.L_10:
        /*0040*/ 	.word	index@(_Z17vec_inner_productPdPKdS1_l)
        /*0044*/ 	.word	0x00000000
.L_11:


//--------------------- .nv.compat                --------------------------
	.section	.nv.compat,"",@"SHT_CUDA_COMPAT_INFO"
	.align	4
        /*0000*/ 	.byte	0x02, 0x09, 0x00, 0x00, 0x02, 0x02, 0x01, 0x00, 0x02, 0x05, 0x05, 0x00, 0x03, 0x07, 0x01, 0x01
        /*0010*/ 	.byte	0x02, 0x03, 0x00, 0x00, 0x02, 0x06, 0x01, 0x00, 0x04, 0x0b, 0x08, 0x00, 0x01, 0x00, 0x00, 0x00
        /*0020*/ 	.byte	0x00, 0x00, 0x00, 0x00


//--------------------- .nv.info._Z15mat_vec_productPdS_PKdl --------------------------
	.section	.nv.info._Z15mat_vec_productPdS_PKdl,"",@"SHT_CUDA_INFO"
	.sectionflags	@""
	.align	4


	//----- nvinfo : EIATTR_CUDA_API_VERSION
	.align		4
        /*0000*/ 	.byte	0x04, 0x37
        /*0002*/ 	.short	(.L_13 - .L_12)
.L_12:
        /*0004*/ 	.word	0x00000082


	//----- nvinfo : EIATTR_KPARAM_INFO
	.align		4
.L_13:
        /*0008*/ 	.byte	0x04, 0x17
        /*000a*/ 	.short	(.L_15 - .L_14)
.L_14:
        /*000c*/ 	.word	0x00000000
        /*0010*/ 	.short	0x0003
        /*0012*/ 	.short	0x0018
        /*0014*/ 	.byte	0x00, 0xf0, 0x21, 0x00


	//----- nvinfo : EIATTR_KPARAM_INFO
	.align		4
.L_15:
        /*0018*/ 	.byte	0x04, 0x17
        /*001a*/ 	.short	(.L_17 - .L_16)
.L_16:
        /*001c*/ 	.word	0x00000000
        /*0020*/ 	.short	0x0002
        /*0022*/ 	.short	0x0010
        /*0024*/ 	.byte	0x00, 0xf5, 0x21, 0x00


	//----- nvinfo : EIATTR_KPARAM_INFO
	.align		4
.L_17:
        /*0028*/ 	.byte	0x04, 0x17
        /*002a*/ 	.short	(.L_19 - .L_18)
.L_18:
        /*002c*/ 	.word	0x00000000
        /*0030*/ 	.short	0x0001
        /*0032*/ 	.short	0x0008
        /*0034*/ 	.byte	0x00, 0xf5, 0x21, 0x00


	//----- nvinfo : EIATTR_KPARAM_INFO
	.align		4
.L_19:
        /*0038*/ 	.byte	0x04, 0x17
        /*003a*/ 	.short	(.L_21 - .L_20)
.L_20:
        /*003c*/ 	.word	0x00000000
        /*0040*/ 	.short	0x0000
        /*0042*/ 	.short	0x0000
        /*0044*/ 	.byte	0x00, 0xf5, 0x21, 0x00


	//----- nvinfo : EIATTR_SPARSE_MMA_MASK
	.align		4
.L_21:
        /*0048*/ 	.byte	0x03, 0x50
        /*004a*/ 	.short	0x0000


	//----- nvinfo : EIATTR_MAXREG_COUNT
	.align		4
        /*004c*/ 	.byte	0x03, 0x1b
        /*004e*/ 	.short	0x00ff


	//----- nvinfo : EIATTR_MERCURY_ISA_VERSION
	.align		4
        /*0050*/ 	.byte	0x03, 0x5f
        /*0052*/ 	.short	0x0101


	//----- nvinfo : EIATTR_VRC_CTA_INIT_COUNT
	.align		4
        /*0054*/ 	.byte	0x02, 0x4a
	.zero		1
	.zero		1


	//----- nvinfo : EIATTR_EXIT_INSTR_OFFSETS
	.align		4
        /*0058*/ 	.byte	0x04, 0x1c
        /*005a*/ 	.short	(.L_23 - .L_22)


	//   ....[0]....
.L_22:
        /*005c*/ 	.word	0x00000090


	//   ....[1]....
        /*0060*/ 	.word	0x00000ce0


	//----- nvinfo : EIATTR_CBANK_PARAM_SIZE
	.align		4
.L_23:
        /*0064*/ 	.byte	0x03, 0x19
        /*0066*/ 	.short	0x0020


	//----- nvinfo : EIATTR_PARAM_CBANK
	.align		4
        /*0068*/ 	.byte	0x04, 0x0a
        /*006a*/ 	.short	(.L_25 - .L_24)
	.align		4
.L_24:
        /*006c*/ 	.word	index@(.nv.constant0._Z15mat_vec_productPdS_PKdl)
        /*0070*/ 	.short	0x0380
        /*0072*/ 	.short	0x0020


	//----- nvinfo : EIATTR_SW_WAR
	.align		4
.L_25:
        /*0074*/ 	.byte	0x04, 0x36
        /*0076*/ 	.short	(.L_27 - .L_26)
.L_26:
        /*0078*/ 	.word	0x00000008
.L_27:


//--------------------- .nv.info._Z17vec_inner_productPdPKdS1_l --------------------------
	.section	.nv.info._Z17vec_inner_productPdPKdS1_l,"",@"SHT_CUDA_INFO"
	.sectionflags	@""
	.align	4


	//----- nvinfo : EIATTR_CUDA_API_VERSION
	.align		4
        /*0000*/ 	.byte	0x04, 0x37
        /*0002*/ 	.short	(.L_29 - .L_28)
.L_28:
        /*0004*/ 	.word	0x00000082


	//----- nvinfo : EIATTR_KPARAM_INFO
	.align		4
.L_29:
        /*0008*/ 	.byte	0x04, 0x17
        /*000a*/ 	.short	(.L_31 - .L_30)
.L_30:
        /*000c*/ 	.word	0x00000000
        /*0010*/ 	.short	0x0003
        /*0012*/ 	.short	0x0018
        /*0014*/ 	.byte	0x00, 0xf0, 0x21, 0x00


	//----- nvinfo : EIATTR_KPARAM_INFO
	.align		4
.L_31:
        /*0018*/ 	.byte	0x04, 0x17
        /*001a*/ 	.short	(.L_33 - .L_32)
.L_32:
        /*001c*/ 	.word	0x00000000
        /*0020*/ 	.short	0x0002
        /*0022*/ 	.short	0x0010
        /*0024*/ 	.byte	0x00, 0xf5, 0x21, 0x00


	//----- nvinfo : EIATTR_KPARAM_INFO
	.align		4
.L_33:
        /*0028*/ 	.byte	0x04, 0x17
        /*002a*/ 	.short	(.L_35 - .L_34)
.L_34:
        /*002c*/ 	.word	0x00000000
        /*0030*/ 	.short	0x0001
        /*0032*/ 	.short	0x0008
        /*0034*/ 	.byte	0x00, 0xf5, 0x21, 0x00


	//----- nvinfo : EIATTR_KPARAM_INFO
	.align		4
.L_35:
        /*0038*/ 	.byte	0x04, 0x17
        /*003a*/ 	.short	(.L_37 - .L_36)
.L_36:
        /*003c*/ 	.word	0x00000000
        /*0040*/ 	.short	0x0000
        /*0042*/ 	.short	0x0000
        /*0044*/ 	.byte	0x00, 0xf5, 0x21, 0x00


	//----- nvinfo : EIATTR_SPARSE_MMA_MASK
	.align		4
.L_37:
        /*0048*/ 	.byte	0x03, 0x50
        /*004a*/ 	.short	0x0000


	//----- nvinfo : EIATTR_MAXREG_COUNT
	.align		4
        /*004c*/ 	.byte	0x03, 0x1b
        /*004e*/ 	.short	0x00ff


	//----- nvinfo : EIATTR_MERCURY_ISA_VERSION
	.align		4
        /*0050*/ 	.byte	0x03, 0x5f
        /*0052*/ 	.short	0x0101


	//----- nvinfo : EIATTR_VRC_CTA_INIT_COUNT
	.align		4
        /*0054*/ 	.byte	0x02, 0x4a
	.zero		1
	.zero		1


	//----- nvinfo : EIATTR_EXIT_INSTR_OFFSETS
	.align		4
        /*0058*/ 	.byte	0x04, 0x1c
        /*005a*/ 	.short	(.L_39 - .L_38)


	//   ....[0]....
.L_38:
        /*005c*/ 	.word	0x00000090


	//   ....[1]....
        /*0060*/ 	.word	0x00000190


	//----- nvinfo : EIATTR_CBANK_PARAM_SIZE
	.align		4
.L_39:
        /*0064*/ 	.byte	0x03, 0x19
        /*0066*/ 	.short	0x0020


	//----- nvinfo : EIATTR_PARAM_CBANK
	.align		4
        /*0068*/ 	.byte	0x04, 0x0a
        /*006a*/ 	.short	(.L_41 - .L_40)
	.align		4
.L_40:
        /*006c*/ 	.word	index@(.nv.constant0._Z17vec_inner_productPdPKdS1_l)
        /*0070*/ 	.short	0x0380
        /*0072*/ 	.short	0x0020


	//----- nvinfo : EIATTR_SW_WAR
	.align		4
.L_41:
        /*0074*/ 	.byte	0x04, 0x36
        /*0076*/ 	.short	(.L_43 - .L_42)
.L_42:
        /*0078*/ 	.word	0x00000008
.L_43:


//--------------------- .nv.callgraph             --------------------------
	.section	.nv.callgraph,"",@"SHT_CUDA_CALLGRAPH"
	.align	4
	.sectionentsize	8
	.align		4
        /*0000*/ 	.word	0x00000000
	.align		4
        /*0004*/ 	.word	0xffffffff
	.align		4
        /*0008*/ 	.word	0x00000000
	.align		4
        /*000c*/ 	.word	0xfffffffe
	.align		4
        /*0010*/ 	.word	0x00000000
	.align		4
        /*0014*/ 	.word	0xfffffffd
	.align		4
        /*0018*/ 	.word	0x00000000
	.align		4
        /*001c*/ 	.word	0xfffffffc


//--------------------- .text._Z15mat_vec_productPdS_PKdl --------------------------
	.section	.text._Z15mat_vec_productPdS_PKdl,"ax",@progbits
	.align	128
        .global         _Z15mat_vec_productPdS_PKdl
        .type           _Z15mat_vec_productPdS_PKdl,@function
        .size           _Z15mat_vec_productPdS_PKdl,(.L_x_8 - _Z15mat_vec_productPdS_PKdl)
        .other          _Z15mat_vec_productPdS_PKdl,@"STO_CUDA_ENTRY STV_DEFAULT"
_Z15mat_vec_productPdS_PKdl:
.text._Z15mat_vec_productPdS_PKdl:
[----:B------:R-:W-:Y:S01]  /*0000*/  LDC R1, c[0x0][0x37c] ;  /* 0x0000df00ff017b82 */ /* 0x000fe20000000800 */
[----:B------:R-:W0:Y:S07]  /*0010*/  S2R R3, SR_TID.X ;  /* 0x0000000000037919 */ /* 0x000e2e0000002100 */
[----:B------:R-:W0:Y:S01]  /*0020*/  S2UR UR4, SR_CTAID.X ;  /* 0x00000000000479c3 */ /* 0x000e220000002500 */
[----:B------:R-:W1:Y:S07]  /*0030*/  LDCU.64 UR14, c[0x0][0x398] ;  /* 0x00007300ff0e77ac */ /* 0x000e6e0008000a00 */
[----:B------:R-:W0:Y:S02]  /*0040*/  LDC R0, c[0x0][0x360] ;  /* 0x0000d800ff007b82 */ /* 0x000e240000000800 */
[----:B0-----:R-:W-:-:S05]  /*0050*/  IMAD R0, R0, UR4, R3 ;  /* 0x0000000400007c24 */ /* 0x001fca000f8e0203 */
[----:B-1----:R-:W-:Y:S02]  /*0060*/  ISETP.GE.U32.AND P0, PT, R0, UR14, PT ;  /* 0x0000000e00007c0c */ /* 0x002fe4000bf06070 */
[----:B------:R-:W-:-:S04]  /*0070*/  SHF.R.S32.HI R13, RZ, 0x1f, R0 ;  /* 0x0000001fff0d7819 */ /* 0x000fc80000011400 */
[----:B------:R-:W-:-:S13]  /*0080*/  ISETP.GE.AND.EX P0, PT, R13, UR15, PT, P0 ;  /* 0x0000000f0d007c0c */ /* 0x000fda000bf06300 */
[----:B------:R-:W-:Y:S05]  /*0090*/  @P0 EXIT ;  /* 0x000000000000094d */ /* 0x000fea0003800000 */
[----:B------:R-:W-:Y:S01]  /*00a0*/  UISETP.GE.U32.AND UP0, UPT, UR14, 0x1, UPT ;  /* 0x000000010e00788c */ /* 0x000fe2000bf06070 */
[----:B------:R-:W-:Y:S01]  /*00b0*/  CS2R R8, SRZ ;  /* 0x0000000000087805 */ /* 0x000fe2000001ff00 */
[----:B------:R-:W0:Y:S02]  /*00c0*/  LDCU.64 UR10, c[0x0][0x358] ;  /* 0x00006b00ff0a77ac */ /* 0x000e240008000a00 */
[----:B------:R-:W-:-:S09]  /*00d0*/  UISETP.GE.AND.EX UP0, UPT, UR15, URZ, UPT, UP0 ;  /* 0x000000ff0f00728c */ /* 0x000fd2000bf06300 */
[----:B------:R-:W-:Y:S05]  /*00e0*/  BRA.U !UP0, `(.L_x_0) ;  /* 0x0000000908ec7547 */ /* 0x000fea000b800000 */
[----:B------:R-:W-:Y:S02]  /*00f0*/  UISETP.GE.U32.AND UP1, UPT, UR14, 0x10, UPT ;  /* 0x000000100e00788c */ /* 0x000fe4000bf26070 */
[----:B------:R-:W-:Y:S01]  /*0100*/  IMAD R3, R13, UR14, RZ ;  /* 0x0000000e0d037c24 */ /* 0x000fe2000f8e02ff */
[----:B------:R-:W-:Y:S02]  /*0110*/  ULOP3.LUT UR8, UR14, 0xf, URZ, 0xc0, !UPT ;  /* 0x0000000f0e087892 */ /* 0x000fe4000f8ec0ff */
[C---:B------:R-:W-:Y:S01]  /*0120*/  IMAD.WIDE.U32 R4, R0.reuse, UR14, RZ ;  /* 0x0000000e00047c25 */ /* 0x040fe2000f8e00ff */
[----:B------:R-:W-:Y:S01]  /*0130*/  UISETP.GE.U32.AND.EX UP1, UPT, UR15, URZ, UPT, UP1 ;  /* 0x000000ff0f00728c */ /* 0x000fe2000bf26110 */
[----:B------:R-:W-:Y:S01]  /*0140*/  CS2R R8, SRZ ;  /* 0x0000000000087805 */ /* 0x000fe2000001ff00 */
[----:B------:R-:W-:Y:S01]  /*0150*/  UISETP.NE.U32.AND UP0, UPT, UR8, URZ, UPT ;  /* 0x000000ff0800728c */ /* 0x000fe2000bf05070 */
[----:B------:R-:W-:Y:S01]  /*0160*/  IMAD R3, R0, UR15, R3 ;  /* 0x0000000f00037c24 */ /* 0x000fe2000f8e0203 */
[----:B------:R-:W-:Y:S01]  /*0170*/  UMOV UR5, URZ ;  /* 0x000000ff00057c82 */ /* 0x000fe20008000000 */
[----:B------:R-:W-:Y:S01]  /*0180*/  UMOV UR6, URZ ;  /* 0x000000ff00067c82 */ /* 0x000fe20008000000 */
[----:B------:R-:W-:Y:S01]  /*0190*/  UISETP.NE.AND.EX UP0, UPT, URZ, URZ, UPT, UP0 ;  /* 0x000000ffff00728c */ /* 0x000fe2000bf05300 */
[----:B------:R-:W-:-:S02]  /*01a0*/  IMAD.IADD R15, R5, 0x1, R3 ;  /* 0x00000001050f7824 */ /* 0x000fc400078e0203 */
[----:B------:R-:W-:Y:S08]  /*01b0*/  BRA.U !UP1, `(.L_x_1) ;  /* 0x0000000509287547 */ /* 0x000ff0000b800000 */
[----:B------:R-:W1:Y:S01]  /*01c0*/  LDCU.64 UR12, c[0x0][0x388] ;  /* 0x00007100ff0c77ac */ /* 0x000e620008000a00 */
[----:B------:R-:W-:Y:S01]  /*01d0*/  CS2R R8, SRZ ;  /* 0x0000000000087805 */ /* 0x000fe2000001ff00 */
[----:B------:R-:W2:Y:S01]  /*01e0*/  LDCU.64 UR6, c[0x0][0x390] ;  /* 0x00007200ff0677ac */ /* 0x000ea20008000a00 */
[----:B------:R-:W-:Y:S01]  /*01f0*/  ULOP3.LUT UR5, UR14, 0xfffffff0, URZ, 0xc0, !UPT ;  /* 0xfffffff00e057892 */ /* 0x000fe2000f8ec0ff */
[----:B-1----:R-:W-:Y:S01]  /*0200*/  LEA R11, P0, R4, UR12, 0x3 ;  /* 0x0000000c040b7c11 */ /* 0x002fe2000f8018ff */
[----:B--2---:R-:W-:-:S03]  /*0210*/  UIADD3 UR4, UP1, UPT, UR6, 0x40, URZ ;  /* 0x0000004006047890 */ /* 0x004fc6000ff3e0ff */
[----:B------:R-:W-:Y:S01]  /*0220*/  LEA.HI.X R3, R4, UR13, R15, 0x3, P0 ;  /* 0x0000000d04037c11 */ /* 0x000fe200080f1c0f */
[----:B------:R-:W-:Y:S01]  /*0230*/  ULOP3.LUT UR6, UR15, 0x7fffffff, URZ, 0xc0, !UPT ;  /* 0x7fffffff0f067892 */ /* 0x000fe2000f8ec0ff */
[----:B------:R-:W-:Y:S01]  /*0240*/  IADD3 R11, P0, PT, R11, 0x40, RZ ;  /* 0x000000400b0b7810 */ /* 0x000fe20007f1e0ff */
[----:B------:R-:W-:Y:S01]  /*0250*/  UIADD3.X UR7, UPT, UPT, URZ, UR7, URZ, UP1, !UPT ;  /* 0x00000007ff077290 */ /* 0x000fe20008ffe4ff */
[----:B------:R-:W-:Y:S01]  /*0260*/  IMAD.U32 R10, RZ, RZ, UR4 ;  /* 0x00000004ff0a7e24 */ /* 0x000fe2000f8e00ff */
[----:B------:R-:W-:Y:S02]  /*0270*/  UMOV UR4, UR5 ;  /* 0x0000000500047c82 */ /* 0x000fe40008000000 */
[----:B------:R-:W-:Y:S02]  /*0280*/  IMAD.X R3, RZ, RZ, R3, P0 ;  /* 0x000000ffff037224 */ /* 0x000fe400000e0603 */
[----:B------:R-:W-:Y:S01]  /*0290*/  IMAD.U32 R7, RZ, RZ, UR7 ;  /* 0x00000007ff077e24 */ /* 0x000fe2000f8e00ff */
[----:B------:R-:W-:-:S06]  /*02a0*/  UMOV UR7, UR6 ;  /* 0x0000000600077c82 */ /* 0x000fcc0008000000 */
.L_x_2:
[----:B------:R-:W-:Y:S02]  /*02b0*/  IMAD.MOV.U32 R2, RZ, RZ, R11 ;  /* 0x000000ffff027224 */ /* 0x000fe400078e000b */
[----:B------:R-:W-:-:S03]  /*02c0*/  IMAD.MOV.U32 R6, RZ, RZ, R10 ;  /* 0x000000ffff067224 */ /* 0x000fc600078e000a */
[----:B0-----:R-:W2:Y:S04]  /*02d0*/  LDG.E.64 R16, desc[UR10][R2.64+-0x40] ;  /* 0xffffc00a02107981 */ /* 0x001ea8000c1e1b00 */
[----:B------:R-:W2:Y:S04]  /*02e0*/  LDG.E.64 R18, desc[UR10][R6.64+-0x40] ;  /* 0xffffc00a06127981 */ /* 0x000ea8000c1e1b00 */
[----:B------:R-:W3:Y:S04]  /*02f0*/  LDG.E.64 R10, desc[UR10][R2.64+-0x38] ;  /* 0xffffc80a020a7981 */ /* 0x000ee8000c1e1b00 */
[----:B------:R-:W3:Y:S04]  /*0300*/  LDG.E.64 R24, desc[UR10][R6.64+-0x38] ;  /* 0xffffc80a06187981 */ /* 0x000ee8000c1e1b00 */
[----:B------:R-:W4:Y:S04]  /*0310*/  LDG.E.64 R20, desc[UR10][R2.64+-0x30] ;  /* 0xffffd00a02147981 */ /* 0x000f28000c1e1b00 */
[----:B------:R-:W4:Y:S01]  /*0320*/  LDG.E.64 R22, desc[UR10][R6.64+-0x30] ;  /* 0xffffd00a06167981 */ /* 0x000f22000c1e1b00 */
[----:B--2---:R-:W-:-:S03]  /*0330*/  DFMA R8, R16, R18, R8 ;  /* 0x000000121008722b */ /* 0x004fc60000000008 */
[----:B------:R-:W2:Y:S04]  /*0340*/  LDG.E.64 R16, desc[UR10][R2.64+-0x28] ;  /* 0xffffd80a02107981 */ /* 0x000ea8000c1e1b00 */
[----:B------:R-:W2:Y:S01]  /*0350*/  LDG.E.64 R18, desc[UR10][R6.64+-0x28] ;  /* 0xffffd80a06127981 */ /* 0x000ea2000c1e1b00 */
[----:B---3--:R-:W-:-:S03]  /*0360*/  DFMA R24, R10, R24, R8 ;  /* 0x000000180a18722b */ /* 0x008fc60000000008 */
[----:B------:R-:W3:Y:S04]  /*0370*/  LDG.E.64 R8, desc[UR10][R2.64+-0x20] ;  /* 0xffffe00a02087981 */ /* 0x000ee8000c1e1b00 */
[----:B------:R-:W3:Y:S01]  /*0380*/  LDG.E.64 R10, desc[UR10][R6.64+-0x20] ;  /* 0xffffe00a060a7981 */ /* 0x000ee2000c1e1b00 */
[----:B----4-:R-:W-:-:S03]  /*0390*/  DFMA R24, R20, R22, R24 ;  /* 0x000000161418722b */ /* 0x010fc60000000018 */
        /* <DEDUP_REMOVED lines=29> */
[----:B------:R-:W-:Y:S01]  /*0570*/  UIADD3 UR4, UP1, UPT, UR4, -0x10, URZ ;  /* 0xfffffff004047890 */ /* 0x000fe2000ff3e0ff */
[----:B--2---:R-:W-:Y:S02]  /*0580*/  DFMA R24, R16, R18, R24 ;  /* 0x000000121018722b */ /* 0x004fe40000000018 */
[----:B------:R0:W2:Y:S04]  /*0590*/  LDG.E.64 R18, desc[UR10][R2.64+0x38] ;  /* 0x0000380a02127981 */ /* 0x0000a8000c1e1b00 */
[----:B------:R1:W2:Y:S01]  /*05a0*/  LDG.E.64 R16, desc[UR10][R6.64+0x38] ;  /* 0x0000380a06107981 */ /* 0x0002a2000c1e1b00 */
[----:B------:R-:W-:Y:S01]  /*05b0*/  UIADD3.X UR7, UPT, UPT, UR7, -0x1, URZ, UP1, !UPT ;  /* 0xffffffff07077890 */ /* 0x000fe20008ffe4ff */
[----:B---3--:R-:W-:Y:S01]  /*05c0*/  DFMA R8, R8, R10, R24 ;  /* 0x0000000a0808722b */ /* 0x008fe20000000018 */
[----:B------:R-:W-:Y:S01]  /*05d0*/  UISETP.NE.U32.AND UP1, UPT, UR4, URZ, UPT ;  /* 0x000000ff0400728c */ /* 0x000fe2000bf25070 */
[----:B------:R-:W-:-:S02]  /*05e0*/  IADD3 R11, P0, PT, R2, 0x80, RZ ;  /* 0x00000080020b7810 */ /* 0x000fc40007f1e0ff */
[----:B------:R-:W-:Y:S01]  /*05f0*/  IADD3 R10, P1, PT, R6, 0x80, RZ ;  /* 0x00000080060a7810 */ /* 0x000fe20007f3e0ff */
[----:B------:R-:W-:Y:S02]  /*0600*/  UISETP.NE.AND.EX UP1, UPT, UR7, URZ, UPT, UP1 ;  /* 0x000000ff0700728c */ /* 0x000fe4000bf25310 */
[----:B0-----:R-:W-:Y:S01]  /*0610*/  IMAD.X R3, RZ, RZ, R3, P0 ;  /* 0x000000ffff037224 */ /* 0x001fe200000e0603 */
[----:B----4-:R-:W-:Y:S01]  /*0620*/  DFMA R8, R20, R22, R8 ;  /* 0x000000161408722b */ /* 0x010fe20000000008 */
[----:B-1----:R-:W-:-:S07]  /*0630*/  IMAD.X R7, RZ, RZ, R7, P1 ;  /* 0x000000ffff077224 */ /* 0x002fce00008e0607 */
[----:B--2---:R-:W-:Y:S01]  /*0640*/  DFMA R8, R18, R16, R8 ;  /* 0x000000101208722b */ /* 0x004fe20000000008 */
[----:B------:R-:W-:Y:S10]  /*0650*/  BRA.U UP1, `(.L_x_2) ;  /* 0xfffffffd01147547 */ /* 0x000ff4000b83ffff */
.L_x_1:
[----:B------:R-:W-:Y:S05]  /*0660*/  BRA.U !UP0, `(.L_x_0) ;  /* 0x00000005088c7547 */ /* 0x000fea000b800000 */
[----:B------:R-:W-:Y:S02]  /*0670*/  UISETP.GE.U32.AND UP1, UPT, UR8, 0x8, UPT ;  /* 0x000000080800788c */ /* 0x000fe4000bf26070 */
[----:B------:R-:W-:Y:S02]  /*0680*/  ULOP3.LUT UR13, UR14, 0x7, URZ, 0xc0, !UPT ;  /* 0x000000070e0d7892 */ /* 0x000fe4000f8ec0ff */
[----:B------:R-:W-:Y:S02]  /*0690*/  UISETP.GE.U32.AND.EX UP1, UPT, URZ, URZ, UPT, UP1 ;  /* 0x000000ffff00728c */ /* 0x000fe4000bf26110 */
[----:B------:R-:W-:-:S04]  /*06a0*/  UISETP.NE.U32.AND UP0, UPT, UR13, URZ, UPT ;  /* 0x000000ff0d00728c */ /* 0x000fc8000bf05070 */
[----:B------:R-:W-:-:S03]  /*06b0*/  UISETP.NE.AND.EX UP0, UPT, URZ, URZ, UPT, UP0 ;  /* 0x000000ffff00728c */ /* 0x000fc6000bf05300 */
[----:B------:R-:W-:Y:S08]  /*06c0*/  BRA.U !UP1, `(.L_x_3) ;  /* 0x0000000109907547 */ /* 0x000ff0000b800000 */
[----:B------:R-:W1:Y:S01]  /*06d0*/  LDCU.64 UR8, c[0x0][0x390] ;  /* 0x00007200ff0877ac */ /* 0x000e620008000a00 */
[----:B------:R-:W-:Y:S01]  /*06e0*/  IADD3 R2, P0, PT, R4, UR5, RZ ;  /* 0x0000000504027c10 */ /* 0x000fe2000ff1e0ff */
[----:B------:R-:W2:Y:S03]  /*06f0*/  LDCU.64 UR16, c[0x0][0x388] ;  /* 0x00007100ff1077ac */ /* 0x000ea60008000a00 */
[----:B------:R-:W-:Y:S01]  /*0700*/  IADD3.X R3, PT, PT, R15, UR6, RZ, P0, !PT ;  /* 0x000000060f037c10 */ /* 0x000fe200087fe4ff */
[----:B-1----:R-:W-:-:S04]  /*0710*/  ULEA UR4, UP1, UR5, UR8, 0x3 ;  /* 0x0000000805047291 */ /* 0x002fc8000f8218ff */
[----:B------:R-:W-:Y:S01]  /*0720*/  ULEA.HI.X UR7, UR5, UR9, UR6, 0x3, UP1 ;  /* 0x0000000905077291 */ /* 0x000fe200088f1c06 */
[----:B--2---:R-:W-:-:S04]  /*0730*/  LEA R6, P0, R2, UR16, 0x3 ;  /* 0x0000001002067c11 */ /* 0x004fc8000f8018ff */
[----:B------:R-:W-:Y:S01]  /*0740*/  LEA.HI.X R7, R2, UR17, R3, 0x3, P0 ;  /* 0x0000001102077c11 */ /* 0x000fe200080f1c03 */
[----:B------:R-:W-:Y:S02]  /*0750*/  IMAD.U32 R2, RZ, RZ, UR4 ;  /* 0x00000004ff027e24 */ /* 0x000fe4000f8e00ff */
[----:B------:R-:W-:Y:S02]  /*0760*/  IMAD.U32 R3, RZ, RZ, UR7 ;  /* 0x00000007ff037e24 */ /* 0x000fe4000f8e00ff */
[----:B0-----:R-:W2:Y:S04]  /*0770*/  LDG.E.64 R20, desc[UR10][R6.64] ;  /* 0x0000000a06147981 */ /* 0x001ea8000c1e1b00 */
[----:B------:R-:W2:Y:S04]  /*0780*/  LDG.E.64 R22, desc[UR10][R2.64] ;  /* 0x0000000a02167981 */ /* 0x000ea8000c1e1b00 */
[----:B------:R-:W3:Y:S04]  /*0790*/  LDG.E.64 R10, desc[UR10][R6.64+0x8] ;  /* 0x0000080a060a7981 */ /* 0x000ee8000c1e1b00 */
[----:B------:R-:W3:Y:S04]  /*07a0*/  LDG.E.64 R24, desc[UR10][R2.64+0x8] ;  /* 0x0000080a02187981 */ /* 0x000ee8000c1e1b00 */
[----:B------:R-:W4:Y:S04]  /*07b0*/  LDG.E.64 R16, desc[UR10][R6.64+0x10] ;  /* 0x0000100a06107981 */ /* 0x000f28000c1e1b00 */
[----:B------:R-:W4:Y:S04]  /*07c0*/  LDG.E.64 R18, desc[UR10][R2.64+0x10] ;  /* 0x0000100a02127981 */ /* 0x000f28000c1e1b00 */
[----:B------:R-:W5:Y:S04]  /*07d0*/  LDG.E.64 R26, desc[UR10][R6.64+0x38] ;  /* 0x0000380a061a7981 */ /* 0x000f68000c1e1b00 */
[----:B------:R-:W5:Y:S01]  /*07e0*/  LDG.E.64 R28, desc[UR10][R2.64+0x38] ;  /* 0x0000380a021c7981 */ /* 0x000f62000c1e1b00 */
        /* <DEDUP_REMOVED lines=12> */
[----:B---3--:R-:W-:-:S08]  /*08b0*/  DFMA R8, R8, R10, R24 ;  /* 0x0000000a0808722b */ /* 0x008fd00000000018 */
[----:B----4-:R-:W-:Y:S01]  /*08c0*/  DFMA R8, R16, R18, R8 ;  /* 0x000000121008722b */ /* 0x010fe20000000008 */
[----:B------:R-:W-:-:S04]  /*08d0*/  UIADD3 UR5, UP1, UPT, UR5, 0x8, URZ ;  /* 0x0000000805057890 */ /* 0x000fc8000ff3e0ff */
[----:B------:R-:W-:-:S03]  /*08e0*/  UIADD3.X UR6, UPT, UPT, URZ, UR6, URZ, UP1, !UPT ;  /* 0x00000006ff067290 */ /* 0x000fc60008ffe4ff */
[----:B--2---:R-:W-:-:S08]  /*08f0*/  DFMA R8, R20, R22, R8 ;  /* 0x000000161408722b */ /* 0x004fd00000000008 */
[----:B-----5:R-:W-:-:S11]  /*0900*/  DFMA R8, R26, R28, R8 ;  /* 0x0000001c1a08722b */ /* 0x020fd60000000008 */
.L_x_3:
[----:B------:R-:W-:Y:S05]  /*0910*/  BRA.U !UP0, `(.L_x_0) ;  /* 0x0000000108e07547 */ /* 0x000fea000b800000 */
[----:B------:R-:W-:Y:S02]  /*0920*/  UISETP.GE.U32.AND UP1, UPT, UR13, 0x4, UPT ;  /* 0x000000040d00788c */ /* 0x000fe4000bf26070 */
[----:B------:R-:W-:Y:S02]  /*0930*/  ULOP3.LUT UR12, UR14, 0x3, URZ, 0xc0, !UPT ;  /* 0x000000030e0c7892 */ /* 0x000fe4000f8ec0ff */
[----:B------:R-:W-:Y:S02]  /*0940*/  UISETP.GE.U32.AND.EX UP1, UPT, URZ, URZ, UPT, UP1 ;  /* 0x000000ffff00728c */ /* 0x000fe4000bf26110 */
[----:B------:R-:W-:Y:S01]  /*0950*/  UISETP.NE.U32.AND UP0, UPT, UR12, URZ, UPT ;  /* 0x000000ff0c00728c */ /* 0x000fe2000bf05070 */
[----:B------:R-:W-:-:S03]  /*0960*/  UMOV UR4, URZ ;  /* 0x000000ff00047c82 */ /* 0x000fc60008000000 */
[----:B------:R-:W-:-:S03]  /*0970*/  UISETP.NE.AND.EX UP0, UPT, UR4, URZ, UPT, UP0 ;  /* 0x000000ff0400728c */ /* 0x000fc6000bf05300 */
[----:B------:R-:W-:Y:S08]  /*0980*/  BRA.U !UP1, `(.L_x_4) ;  /* 0x0000000109607547 */ /* 0x000ff0000b800000 */
[----:B------:R-:W1:Y:S01]  /*0990*/  LDCU.64 UR8, c[0x0][0x390] ;  /* 0x00007200ff0877ac */ /* 0x000e620008000a00 */
[----:B------:R-:W-:Y:S01]  /*09a0*/  IADD3 R2, P0, PT, R4, UR5, RZ ;  /* 0x0000000504027c10 */ /* 0x000fe2000ff1e0ff */
[----:B------:R-:W2:Y:S03]  /*09b0*/  LDCU.64 UR16, c[0x0][0x388] ;  /* 0x00007100ff1077ac */ /* 0x000ea60008000a00 */
[----:B------:R-:W-:Y:S01]  /*09c0*/  IADD3.X R3, PT, PT, R15, UR6, RZ, P0, !PT ;  /* 0x000000060f037c10 */ /* 0x000fe200087fe4ff */
[----:B-1----:R-:W-:-:S04]  /*09d0*/  ULEA UR8, UP1, UR5, UR8, 0x3 ;  /* 0x0000000805087291 */ /* 0x002fc8000f8218ff */
[----:B------:R-:W-:Y:S01]  /*09e0*/  ULEA.HI.X UR9, UR5, UR9, UR6, 0x3, UP1 ;  /* 0x0000000905097291 */ /* 0x000fe200088f1c06 */
[----:B--2---:R-:W-:Y:S01]  /*09f0*/  LEA R26, P0, R2, UR16, 0x3 ;  /* 0x00000010021a7c11 */ /* 0x004fe2000f8018ff */
[----:B------:R-:W-:-:S03]  /*0a00*/  IMAD.U32 R28, RZ, RZ, UR8 ;  /* 0x00000008ff1c7e24 */ /* 0x000fc6000f8e00ff */
[----:B------:R-:W-:Y:S01]  /*0a10*/  LEA.HI.X R27, R2, UR17, R3, 0x3, P0 ;  /* 0x00000011021b7c11 */ /* 0x000fe200080f1c03 */
[----:B------:R-:W-:-:S04]  /*0a20*/  IMAD.U32 R29, RZ, RZ, UR9 ;  /* 0x00000009ff1d7e24 */ /* 0x000fc8000f8e00ff */
        /* <DEDUP_REMOVED lines=8> */
[----:B------:R-:W-:-:S04]  /*0ab0*/  UIADD3 UR5, UP1, UPT, UR5, 0x4, URZ ;  /* 0x0000000405057890 */ /* 0x000fc8000ff3e0ff */
[----:B------:R-:W-:Y:S01]  /*0ac0*/  UIADD3.X UR6, UPT, UPT, URZ, UR6, URZ, UP1, !UPT ;  /* 0x00000006ff067290 */ /* 0x000fe20008ffe4ff */
[----:B--2---:R-:W-:-:S08]  /*0ad0*/  DFMA R2, R2, R6, R8 ;  /* 0x000000060202722b */ /* 0x004fd00000000008 */
[----:B---3--:R-:W-:-:S08]  /*0ae0*/  DFMA R2, R10, R16, R2 ;  /* 0x000000100a02722b */ /* 0x008fd00000000002 */
[----:B----4-:R-:W-:-:S08]  /*0af0*/  DFMA R2, R18, R20, R2 ;  /* 0x000000141202722b */ /* 0x010fd00000000002 */
[----:B-----5:R-:W-:-:S11]  /*0b00*/  DFMA R8, R22, R24, R2 ;  /* 0x000000181608722b */ /* 0x020fd60000000002 */
.L_x_4:
[----:B------:R-:W-:Y:S05]  /*0b10*/  BRA.U !UP0, `(.L_x_0) ;  /* 0x0000000108607547 */ /* 0x000fea000b800000 */
[----:B------:R-:W1:Y:S01]  /*0b20*/  LDCU.64 UR16, c[0x0][0x388] ;  /* 0x00007100ff1077ac */ /* 0x000e620008000a00 */
[----:B------:R-:W-:Y:S01]  /*0b30*/  IADD3 R4, P0, PT, R4, UR5, RZ ;  /* 0x0000000504047c10 */ /* 0x000fe2000ff1e0ff */
[----:B------:R-:W2:Y:S03]  /*0b40*/  LDCU.64 UR8, c[0x0][0x390] ;  /* 0x00007200ff0877ac */ /* 0x000ea60008000a00 */
[----:B------:R-:W-:Y:S02]  /*0b50*/  IADD3.X R7, PT, PT, R15, UR6, RZ, P0, !PT ;  /* 0x000000060f077c10 */ /* 0x000fe400087fe4ff */
[----:B-1----:R-:W-:Y:S01]  /*0b60*/  LEA R6, P1, R4, UR16, 0x3 ;  /* 0x0000001004067c11 */ /* 0x002fe2000f8218ff */
[----:B--2---:R-:W-:-:S03]  /*0b70*/  ULEA UR7, UP0, UR5, UR8, 0x3 ;  /* 0x0000000805077291 */ /* 0x004fc6000f8018ff */
[----:B------:R-:W-:Y:S01]  /*0b80*/  LEA.HI.X R7, R4, UR17, R7, 0x3, P1 ;  /* 0x0000001104077c11 */ /* 0x000fe200088f1c07 */
[----:B------:R-:W-:-:S12]  /*0b90*/  ULEA.HI.X UR5, UR5, UR9, UR6, 0x3, UP0 ;  /* 0x0000000905057291 */ /* 0x000fd800080f1c06 */
.L_x_5:
[----:B------:R-:W-:Y:S02]  /*0ba0*/  IMAD.U32 R4, RZ, RZ, UR7 ;  /* 0x00000007ff047e24 */ /* 0x000fe4000f8e00ff */
[----:B------:R-:W-:Y:S02]  /*0bb0*/  IMAD.U32 R5, RZ, RZ, UR5 ;  /* 0x00000005ff057e24 */ /* 0x000fe4000f8e00ff */
[----:B------:R-:W-:Y:S02]  /*0bc0*/  IMAD.MOV.U32 R2, RZ, RZ, R6 ;  /* 0x000000ffff027224 */ /* 0x000fe400078e0006 */
[----:B------:R-:W-:Y:S02]  /*0bd0*/  IMAD.MOV.U32 R3, RZ, RZ, R7 ;  /* 0x000000ffff037224 */ /* 0x000fe400078e0007 */
[----:B0-----:R-:W2:Y:S04]  /*0be0*/  LDG.E.64 R4, desc[UR10][R4.64] ;  /* 0x0000000a04047981 */ /* 0x001ea8000c1e1b00 */
[----:B------:R-:W2:Y:S01]  /*0bf0*/  LDG.E.64 R2, desc[UR10][R2.64] ;  /* 0x0000000a02027981 */ /* 0x000ea2000c1e1b00 */
[----:B------:R-:W-:-:S04]  /*0c00*/  UIADD3 UR12, UP0, UPT, UR12, -0x1, URZ ;  /* 0xffffffff0c0c7890 */ /* 0x000fc8000ff1e0ff */
[----:B------:R-:W-:Y:S02]  /*0c10*/  UIADD3.X UR4, UPT, UPT, UR4, -0x1, URZ, UP0, !UPT ;  /* 0xffffffff04047890 */ /* 0x000fe400087fe4ff */
[----:B------:R-:W-:-:S04]  /*0c20*/  UISETP.NE.U32.AND UP0, UPT, UR12, URZ, UPT ;  /* 0x000000ff0c00728c */ /* 0x000fc8000bf05070 */
[----:B------:R-:W-:Y:S01]  /*0c30*/  UISETP.NE.AND.EX UP0, UPT, UR4, URZ, UPT, UP0 ;  /* 0x000000ff0400728c */ /* 0x000fe2000bf05300 */
[----:B------:R-:W-:Y:S01]  /*0c40*/  IADD3 R6, P0, PT, R6, 0x8, RZ ;  /* 0x0000000806067810 */ /* 0x000fe20007f1e0ff */
[----:B------:R-:W-:-:S04]  /*0c50*/  UIADD3 UR7, UP1, UPT, UR7, 0x8, URZ ;  /* 0x0000000807077890 */ /* 0x000fc8000ff3e0ff */
[----:B------:R-:W-:Y:S01]  /*0c60*/  IMAD.X R7, RZ, RZ, R7, P0 ;  /* 0x000000ffff077224 */ /* 0x000fe200000e0607 */
[----:B------:R-:W-:Y:S01]  /*0c70*/  UIADD3.X UR5, UPT, UPT, URZ, UR5, URZ, UP1, !UPT ;  /* 0x00000005ff057290 */ /* 0x000fe20008ffe4ff */
[----:B--2---:R-:W-:Y:S01]  /*0c80*/  DFMA R8, R2, R4, R8 ;  /* 0x000000040208722b */ /* 0x004fe20000000008 */
[----:B------:R-:W-:Y:S10]  /*0c90*/  BRA.U UP0, `(.L_x_5) ;  /* 0xfffffffd00c07547 */ /* 0x000ff4000b83ffff */
.L_x_0:
[----:B------:R-:W1:Y:S02]  /*0ca0*/  LDCU.64 UR4, c[0x0][0x380] ;  /* 0x00007000ff0477ac */ /* 0x000e640008000a00 */
[----:B-1----:R-:W-:-:S04]  /*0cb0*/  LEA R2, P0, R0, UR4, 0x3 ;  /* 0x0000000400027c11 */ /* 0x002fc8000f8018ff */
[----:B------:R-:W-:-:S05]  /*0cc0*/  LEA.HI.X R3, R0, UR5, R13, 0x3, P0 ;  /* 0x0000000500037c11 */ /* 0x000fca00080f1c0d */
[----:B0-----:R-:W-:Y:S01]  /*0cd0*/  STG.E.64 desc[UR10][R2.64], R8 ;  /* 0x0000000802007986 */ /* 0x001fe2000c101b0a */
[----:B------:R-:W-:Y:S05]  /*0ce0*/  EXIT ;  /* 0x000000000000794d */ /* 0x000fea0003800000 */
.L_x_6:
[----:B------:R-:W-:-:S00]  /*0cf0*/  BRA `(.L_x_6) ;  /* 0xfffffffc00fc7947 */ /* 0x000fc0000383ffff */
[----:B------:R-:W-:-:S00]  /*0d00*/  NOP ;  /* 0x0000000000007918 */ /* 0x000fc00000000000 */
[----:B------:R-:W-:-:S00]  /*0d10*/  NOP ;  /* 0x0000000000007918 */ /* 0x000fc00000000000 */
[----:B------:R-:W-:-:S00]  /*0d20*/  NOP ;  /* 0x0000000000007918 */ /* 0x000fc00000000000 */
[----:B------:R-:W-:-:S00]  /*0d30*/  NOP ;  /* 0x0000000000007918 */ /* 0x000fc00000000000 */
[----:B------:R-:W-:-:S00]  /*0d40*/  NOP ;  /* 0x0000000000007918 */ /* 0x000fc00000000000 */
[----:B------:R-:W-:-:S00]  /*0d50*/  NOP ;  /* 0x0000000000007918 */ /* 0x000fc00000000000 */
[----:B------:R-:W-:-:S00]  /*0d60*/  NOP ;  /* 0x0000000000007918 */ /* 0x000fc00000000000 */
[----:B------:R-:W-:-:S00]  /*0d70*/  NOP ;  /* 0x0000000000007918 */ /* 0x000fc00000000000 */
.L_x_8:


//--------------------- .text._Z17vec_inner_productPdPKdS1_l --------------------------
	.section	.text._Z17vec_inner_productPdPKdS1_l,"ax",@progbits
	.align	128
        .global         _Z17vec_inner_productPdPKdS1_l
        .type           _Z17vec_inner_productPdPKdS1_l,@function
        .size           _Z17vec_inner_productPdPKdS1_l,(.L_x_9 - _Z17vec_inner_productPdPKdS1_l)
        .other          _Z17vec_inner_productPdPKdS1_l,@"STO_CUDA_ENTRY STV_DEFAULT"
_Z17vec_inner_productPdPKdS1_l:
.text._Z17vec_inner_productPdPKdS1_l:
        /* <DEDUP_REMOVED lines=10> */
[----:B------:R-:W0:Y:S01]  /*00a0*/  LDCU.64 UR6, c[0x0][0x390] ;  /* 0x00007200ff0677ac */ /* 0x000e220008000a00 */
[C---:B------:R-:W-:Y:S01]  /*00b0*/  IMAD.SHL.U32 R8, R0.reuse, 0x8, RZ ;  /* 0x0000000800087824 */ /* 0x040fe200078e00ff */
[----:B------:R-:W-:Y:S01]  /*00c0*/  SHF.L.U64.HI R0, R0, 0x3, R3 ;  /* 0x0000000300007819 */ /* 0x000fe20000010203 */
[----:B------:R-:W1:Y:S01]  /*00d0*/  LDCU.128 UR8, c[0x0][0x380] ;  /* 0x00007000ff0877ac */ /* 0x000e620008000c00 */
[----:B------:R-:W2:Y:S02]  /*00e0*/  LDCU.64 UR4, c[0x0][0x358] ;  /* 0x00006b00ff0477ac */ /* 0x000ea40008000a00 */
[C---:B0-----:R-:W-:Y:S02]  /*00f0*/  IADD3 R4, P1, PT, R8.reuse, UR6, RZ ;  /* 0x0000000608047c10 */ /* 0x041fe4000ff3e0ff */
[----:B-1----:R-:W-:Y:S02]  /*0100*/  IADD3 R6, P0, PT, R8, UR10, RZ ;  /* 0x0000000a08067c10 */ /* 0x002fe4000ff1e0ff */
[----:B------:R-:W-:-:S02]  /*0110*/  IADD3.X R5, PT, PT, R0, UR7, RZ, P1, !PT ;  /* 0x0000000700057c10 */ /* 0x000fc40008ffe4ff */
[----:B------:R-:W-:-:S04]  /*0120*/  IADD3.X R7, PT, PT, R0, UR11, RZ, P0, !PT ;  /* 0x0000000b00077c10 */ /* 0x000fc800087fe4ff */
[----:B--2---:R-:W2:Y:S04]  /*0130*/  LDG.E.64 R4, desc[UR4][R4.64] ;  /* 0x0000000404047981 */ /* 0x004ea8000c1e1b00 */
[----:B------:R-:W2:Y:S01]  /*0140*/  LDG.E.64 R2, desc[UR4][R6.64] ;  /* 0x0000000406027981 */ /* 0x000ea2000c1e1b00 */
[----:B------:R-:W-:-:S04]  /*0150*/  IADD3 R8, P0, PT, R8, UR8, RZ ;  /* 0x0000000808087c10 */ /* 0x000fc8000ff1e0ff */
[----:B------:R-:W-:Y:S01]  /*0160*/  IADD3.X R9, PT, PT, R0, UR9, RZ, P0, !PT ;  /* 0x0000000900097c10 */ /* 0x000fe200087fe4ff */
[----:B--2---:R-:W-:-:S07]  /*0170*/  DMUL R2, R2, R4 ;  /* 0x0000000402027228 */ /* 0x004fce0000000000 */
[----:B------:R-:W-:Y:S01]  /*0180*/  STG.E.64 desc[UR4][R8.64], R2 ;  /* 0x0000000208007986 */ /* 0x000fe2000c101b04 */
[----:B------:R-:W-:Y:S05]  /*0190*/  EXIT ;  /* 0x000000000000794d */ /* 0x000fea0003800000 */
.L_x_7:
        /* <DEDUP_REMOVED lines=14> */
.L_x_9:


//--------------------- .nv.shared.reserved.0     --------------------------
	.section	.nv.shared.reserved.0,"aw",@nobits
	.weak		__nv_reservedSMEM_offset_0_alias
	.size		__nv_reservedSMEM_offset_0_alias, 0, 64
	.other		__nv_reservedSMEM_offset_0_alias,@"STO_CUDA_RESERVED_SHARED STV_DEFAULT"
__nv_reservedSMEM_offset_0_alias:
	.zero		0
	.zero		64


//--------------------- .nv.constant0._Z15mat_vec_productPdS_PKdl --------------------------
	.section	.nv.constant0._Z15mat_vec_productPdS_PKdl,"a",@progbits
	.sectionflags	@""
	.align	4
.nv.constant0._Z15mat_vec_productPdS_PKdl:
	.zero		928


//--------------------- .nv.constant0._Z17vec_inner_productPdPKdS1_l --------------------------
	.section	.nv.constant0._Z17vec_inner_productPdPKdS1_l,"a",@progbits
	.sectionflags	@""
	.align	4
.nv.constant0._Z17vec_inner_productPdPKdS1_l:
	.zero		928


//--------------------- SYMBOLS --------------------------

	.type		.nv.reservedSmem.offset0,@object
	.size		.nv.reservedSmem.offset0,0x4
